//
// Generated by NVIDIA NVVM Compiler
//
// Compiler Build ID: CL-36424714
// Cuda compilation tools, release 13.0, V13.0.88
// Based on NVVM 20.0.0
//

.version 9.0
.target sm_100
.address_size 64

	// .globl	_Z6kernelv
.extern .func  (.param .b32 func_retval0) vprintf
(
	.param .b64 vprintf_param_0,
	.param .b64 vprintf_param_1
)
;
.global .align 1 .b8 $str[22] = {72, 101, 108, 108, 111, 32, 87, 111, 114, 108, 100, 33, 33, 32, 105, 110, 32, 71, 80, 85, 10};

.visible .entry _Z6kernelv()
{
	.reg .b32 	%r<3>;
	.reg .b64 	%rd<3>;

	mov.u64 	%rd1, $str;
	cvta.global.u64 	%rd2, %rd1;
	{ // callseq 0, 0
	.param .b64 param0;
	st.param.b64 	[param0], %rd2;
	.param .b64 param1;
	st.param.b64 	[param1], 0;
	.param .b32 retval0;
	call.uni (retval0), 
	vprintf, 
	(
	param0, 
	param1
	);
	ld.param.b32 	%r1, [retval0];
	} // callseq 0
	ret;

}


// ===== COMPILED SASS (sm_100) =====

	.target	sm_100

	.elftype	@"ET_EXEC"


//--------------------- .note.nv.tkinfo           --------------------------
	.section	.note.nv.tkinfo,"",@"SHT_NOTE"
	.sectionflags	@"SHF_NOTE_NV_TKINFO"
	.tkinfo
        /*0018*/ 	.word	0x00000002
        /*0030*/ 	.string	""
        /*0030*/ 	.string	"ptxas"
        /*0030*/ 	.string	"Cuda compilation tools, release 13.0, V13.0.88"
        /*0030*/ 	.string	"Build cuda_13.0.r13.0/compiler.36424714_0"
        /*0030*/ 	.string	"-arch sm_100 -m 64 "



//--------------------- .note.nv.cuinfo           --------------------------
	.section	.note.nv.cuinfo,"",@"SHT_NOTE"
	.sectionflags	@"SHF_NOTE_NV_CUINFO"
        /*0018*/ 	.short	0x0002
        /*001a*/ 	.short	0x0064
        /*001c*/ 	.short	0x0082
	.zero		2


//--------------------- .nv.info                  --------------------------
	.section	.nv.info,"",@"SHT_CUDA_INFO"
	.align	4


	//----- nvinfo : EIATTR_REGCOUNT
	.align		4
        /*0000*/ 	.byte	0x04, 0x2f
        /*0002*/ 	.short	(.L_2 - .L_1)
	.align		4
.L_1:
        /*0004*/ 	.word	index@(_Z6kernelv)
        /*0008*/ 	.word	0x00000018


	//----- nvinfo : EIATTR_FRAME_SIZE
	.align		4
.L_2:
        /*000c*/ 	.byte	0x04, 0x11
        /*000e*/ 	.short	(.L_4 - .L_3)
	.align		4
.L_3:
        /*0010*/ 	.word	index@(_Z6kernelv)
        /*0014*/ 	.word	0x00000000


	//----- nvinfo : EIATTR_MIN_STACK_SIZE
	.align		4
.L_4:
        /*0018*/ 	.byte	0x04, 0x12
        /*001a*/ 	.short	(.L_6 - .L_5)
	.align		4
.L_5:
        /*001c*/ 	.word	index@(_Z6kernelv)
        /*0020*/ 	.word	0x00000000
.L_6:


//--------------------- .nv.compat                --------------------------
	.section	.nv.compat,"",@"SHT_CUDA_COMPAT_INFO"
	.align	4
        /*0000*/ 	.byte	0x02, 0x09, 0x00, 0x00, 0x02, 0x02, 0x01, 0x00, 0x02, 0x05, 0x05, 0x00, 0x03, 0x07, 0x01, 0x01
        /*0010*/ 	.byte	0x02, 0x03, 0x00, 0x00, 0x02, 0x06, 0x01, 0x00, 0x04, 0x0b, 0x08, 0x00, 0x09, 0x00, 0x00, 0x00
        /*0020*/ 	.byte	0x00, 0x00, 0x00, 0x00


//--------------------- .nv.info._Z6kernelv       --------------------------
	.section	.nv.info._Z6kernelv,"",@"SHT_CUDA_INFO"
	.sectionflags	@""
	.align	4


	//----- nvinfo : EIATTR_CUDA_API_VERSION
	.align		4
        /*0000*/ 	.byte	0x04, 0x37
        /*0002*/ 	.short	(.L_8 - .L_7)
.L_7:
        /*0004*/ 	.word	0x00000082


	//----- nvinfo : EIATTR_SPARSE_MMA_MASK
	.align		4
.L_8:
        /*0008*/ 	.byte	0x03, 0x50
        /*000a*/ 	.short	0x0000


	//----- nvinfo : EIATTR_MAXREG_COUNT
	.align		4
        /*000c*/ 	.byte	0x03, 0x1b
        /*000e*/ 	.short	0x00ff


	//----- nvinfo : EIATTR_EXTERNS
	.align		4
        /*0010*/ 	.byte	0x04, 0x0f
        /*0012*/ 	.short	(.L_10 - .L_9)


	//   ....[0]....
	.align		4
.L_9:
        /*0014*/ 	.word	index@(vprintf)


	//----- nvinfo : EIATTR_MERCURY_ISA_VERSION
	.align		4
.L_10:
        /*0018*/ 	.byte	0x03, 0x5f
        /*001a*/ 	.short	0x0101


	//----- nvinfo : EIATTR_VRC_CTA_INIT_COUNT
	.align		4
        /*001c*/ 	.byte	0x02, 0x4a
	.zero		1
	.zero		1


	//----- nvinfo : EIATTR_SYSCALL_OFFSETS
	.align		4
        /*0020*/ 	.byte	0x04, 0x46
        /*0022*/ 	.short	(.L_12 - .L_11)


	//   ....[0]....
.L_11:
        /*0024*/ 	.word	0x00000080


	//----- nvinfo : EIATTR_EXIT_INSTR_OFFSETS
	.align		4
.L_12:
        /*0028*/ 	.byte	0x04, 0x1c
        /*002a*/ 	.short	(.L_14 - .L_13)


	//   ....[0]....
.L_13:
        /*002c*/ 	.word	0x00000090


	//----- nvinfo : EIATTR_SW_WAR
	.align		4
.L_14:
        /*0030*/ 	.byte	0x04, 0x36
        /*0032*/ 	.short	(.L_16 - .L_15)
.L_15:
        /*0034*/ 	.word	0x00000008
.L_16:


//--------------------- .nv.callgraph             --------------------------
	.section	.nv.callgraph,"",@"SHT_CUDA_CALLGRAPH"
	.align	4
	.sectionentsize	8
	.align		4
        /*0000*/ 	.word	0x00000000
	.align		4
        /*0004*/ 	.word	0xffffffff
	.align		4
        /*0008*/ 	.word	index@(_Z6kernelv)
	.align		4
        /*000c*/ 	.word	index@(vprintf)
	.align		4
        /*0010*/ 	.word	0x00000000
	.align		4
        /*0014*/ 	.word	0xfffffffe
	.align		4
        /*0018*/ 	.word	0x00000000
	.align		4
        /*001c*/ 	.word	0xfffffffd
	.align		4
        /*0020*/ 	.word	0x00000000
	.align		4
        /*0024*/ 	.word	0xfffffffc


//--------------------- .nv.constant4             --------------------------
	.section	.nv.constant4,"a",@progbits
	.align	8
	.align		8
.nv.constant4:
        /*0000*/ 	.dword	vprintf
	.align		8
        /*0008*/ 	.dword	$str


//--------------------- .text._Z6kernelv          --------------------------
	.section	.text._Z6kernelv,"ax",@progbits
	.align	128
        .global         _Z6kernelv
        .type           _Z6kernelv,@function
        .size           _Z6kernelv,(.L_x_2 - _Z6kernelv)
        .other          _Z6kernelv,@"STO_CUDA_ENTRY STV_DEFAULT"
_Z6kernelv:
.text._Z6kernelv:
[----:B------:R-:W0:Y:S01]  /*0000*/  LDC R1, c[0x0][0x37c] ;  /* 0x0000df00ff017b82 */ /* 0x000e220000000800 */
[----:B------:R-:W-:Y:S01]  /*0010*/  MOV R0, 0x0 ;  /* 0x0000000000007802 */ /* 0x000fe20000000f00 */
[----:B------:R-:W1:Y:S01]  /*0020*/  LDCU.64 UR4, c[0x4][0x8] ;  /* 0x01000100ff0477ac */ /* 0x000e620008000a00 */
[----:B------:R-:W-:-:S05]  /*0030*/  CS2R R6, SRZ ;  /* 0x0000000000067805 */ /* 0x000fca000001ff00 */
[----:B------:R2:W3:Y:S01]  /*0040*/  LDC.64 R2, c[0x4][R0] ;  /* 0x0100000000027b82 */ /* 0x0004e20000000a00 */
[----:B-1----:R-:W-:Y:S02]  /*0050*/  IMAD.U32 R4, RZ, RZ, UR4 ;  /* 0x00000004ff047e24 */ /* 0x002fe4000f8e00ff */
[----:B--2---:R-:W-:-:S07]  /*0060*/  IMAD.U32 R5, RZ, RZ, UR5 ;  /* 0x00000005ff057e24 */ /* 0x004fce000f8e00ff */
[----:B------:R-:W-:-:S07]  /*0070*/  LEPC R20, `(.L_x_0) ;  /* 0x000000001014794e */ /* 0x000fce0000000000 */
[----:B0--3--:R-:W-:Y:S05]  /*0080*/  CALL.ABS.NOINC R2 ;  /* 0x0000000002007343 */ /* 0x009fea0003c00000 */
.L_x_0:
[----:B------:R-:W-:Y:S05]  /*0090*/  EXIT ;  /* 0x000000000000794d */ /* 0x000fea0003800000 */
.L_x_1:
[----:B------:R-:W-:-:S00]  /*00a0*/  BRA `(.L_x_1) ;  /* 0xfffffffc00fc7947 */ /* 0x000fc0000383ffff */
[----:B------:R-:W-:-:S00]  /*00b0*/  NOP ;  /* 0x0000000000007918 */ /* 0x000fc00000000000 */
        /* <DEDUP_REMOVED lines=12> */
.L_x_2:


//--------------------- .nv.global.init           --------------------------
	.section	.nv.global.init,"aw",@progbits
.nv.global.init:
	.type		$str,@object
	.size		$str,(.L_0 - $str)
$str:
        /*0000*/ 	.byte	0x48, 0x65, 0x6c, 0x6c, 0x6f, 0x20, 0x57, 0x6f, 0x72, 0x6c, 0x64, 0x21, 0x21, 0x20, 0x69, 0x6e
        /*0010*/ 	.byte	0x20, 0x47, 0x50, 0x55, 0x0a, 0x00
.L_0:


//--------------------- .nv.shared.reserved.0     --------------------------
	.section	.nv.shared.reserved.0,"aw",@nobits
	.weak		__nv_reservedSMEM_offset_0_alias
	.size		__nv_reservedSMEM_offset_0_alias, 0, 64
	.other		__nv_reservedSMEM_offset_0_alias,@"STO_CUDA_RESERVED_SHARED STV_DEFAULT"
__nv_reservedSMEM_offset_0_alias:
	.zero		0
	.zero		64


//--------------------- .nv.constant0._Z6kernelv  --------------------------
	.section	.nv.constant0._Z6kernelv,"a",@progbits
	.sectionflags	@""
	.align	4
.nv.constant0._Z6kernelv:
	.zero		896


//--------------------- SYMBOLS --------------------------

	.type		.nv.reservedSmem.offset0,@object
	.size		.nv.reservedSmem.offset0,0x4
	.type		vprintf,@function
